//
// Generated by NVIDIA NVVM Compiler
//
// Compiler Build ID: CL-36424714
// Cuda compilation tools, release 13.0, V13.0.88
// Based on NVVM 20.0.0
//

.version 9.0
.target sm_100
.address_size 64

	// .globl	_Z10atomic_bmkPiS_iiPl

.visible .entry _Z10atomic_bmkPiS_iiPl(
	.param .u64 .ptr .align 1 _Z10atomic_bmkPiS_iiPl_param_0,
	.param .u64 .ptr .align 1 _Z10atomic_bmkPiS_iiPl_param_1,
	.param .u32 _Z10atomic_bmkPiS_iiPl_param_2,
	.param .u32 _Z10atomic_bmkPiS_iiPl_param_3,
	.param .u64 .ptr .align 1 _Z10atomic_bmkPiS_iiPl_param_4
)
{
	.reg .pred 	%p<13>;
	.reg .b32 	%r<106>;
	.reg .b64 	%rd<69>;

	ld.param.u64 	%rd5, [_Z10atomic_bmkPiS_iiPl_param_0];
	ld.param.u64 	%rd4, [_Z10atomic_bmkPiS_iiPl_param_1];
	ld.param.u32 	%r29, [_Z10atomic_bmkPiS_iiPl_param_2];
	ld.param.u32 	%r30, [_Z10atomic_bmkPiS_iiPl_param_3];
	cvta.to.global.u64 	%rd1, %rd5;
	mov.u32 	%r31, %tid.x;
	mov.u32 	%r32, %ctaid.x;
	mov.u32 	%r1, %ntid.x;
	mad.lo.s32 	%r95, %r32, %r1, %r31;
	setp.ge.s32 	%p1, %r95, %r29;
	@%p1 bra 	$L__BB0_17;
	cvta.to.global.u64 	%rd2, %rd4;
	setp.lt.s32 	%p2, %r30, 1;
	@%p2 bra 	$L__BB0_17;
	mul.wide.u32 	%rd6, %r95, 4;
	add.s64 	%rd3, %rd2, %rd6;
	and.b32  	%r3, %r30, 15;
	add.s32 	%r4, %r3, -1;
	and.b32  	%r5, %r30, 7;
	add.s32 	%r6, %r5, -1;
	and.b32  	%r7, %r30, 3;
	and.b32  	%r34, %r30, 2147483632;
	neg.s32 	%r8, %r34;
	mov.u32 	%r35, %nctaid.x;
	mul.lo.s32 	%r9, %r35, %r1;
	mov.b32 	%r105, 1;
$L__BB0_3:
	setp.lt.u32 	%p3, %r30, 16;
	@%p3 bra 	$L__BB0_6;
	mov.u32 	%r97, %r8;
$L__BB0_5:
	.pragma "nounroll";
	ld.global.u32 	%r37, [%rd3];
	mul.wide.s32 	%rd7, %r37, 4;
	add.s64 	%rd8, %rd1, %rd7;
	atom.global.add.u32 	%r38, [%rd8], %r105;
	ld.global.u32 	%r39, [%rd3];
	mul.wide.s32 	%rd9, %r39, 4;
	add.s64 	%rd10, %rd1, %rd9;
	atom.global.add.u32 	%r40, [%rd10], %r38;
	ld.global.u32 	%r41, [%rd3];
	mul.wide.s32 	%rd11, %r41, 4;
	add.s64 	%rd12, %rd1, %rd11;
	atom.global.add.u32 	%r42, [%rd12], %r40;
	ld.global.u32 	%r43, [%rd3];
	mul.wide.s32 	%rd13, %r43, 4;
	add.s64 	%rd14, %rd1, %rd13;
	atom.global.add.u32 	%r44, [%rd14], %r42;
	ld.global.u32 	%r45, [%rd3];
	mul.wide.s32 	%rd15, %r45, 4;
	add.s64 	%rd16, %rd1, %rd15;
	atom.global.add.u32 	%r46, [%rd16], %r44;
	ld.global.u32 	%r47, [%rd3];
	mul.wide.s32 	%rd17, %r47, 4;
	add.s64 	%rd18, %rd1, %rd17;
	atom.global.add.u32 	%r48, [%rd18], %r46;
	ld.global.u32 	%r49, [%rd3];
	mul.wide.s32 	%rd19, %r49, 4;
	add.s64 	%rd20, %rd1, %rd19;
	atom.global.add.u32 	%r50, [%rd20], %r48;
	ld.global.u32 	%r51, [%rd3];
	mul.wide.s32 	%rd21, %r51, 4;
	add.s64 	%rd22, %rd1, %rd21;
	atom.global.add.u32 	%r52, [%rd22], %r50;
	ld.global.u32 	%r53, [%rd3];
	mul.wide.s32 	%rd23, %r53, 4;
	add.s64 	%rd24, %rd1, %rd23;
	atom.global.add.u32 	%r54, [%rd24], %r52;
	ld.global.u32 	%r55, [%rd3];
	mul.wide.s32 	%rd25, %r55, 4;
	add.s64 	%rd26, %rd1, %rd25;
	atom.global.add.u32 	%r56, [%rd26], %r54;
	ld.global.u32 	%r57, [%rd3];
	mul.wide.s32 	%rd27, %r57, 4;
	add.s64 	%rd28, %rd1, %rd27;
	atom.global.add.u32 	%r58, [%rd28], %r56;
	ld.global.u32 	%r59, [%rd3];
	mul.wide.s32 	%rd29, %r59, 4;
	add.s64 	%rd30, %rd1, %rd29;
	atom.global.add.u32 	%r60, [%rd30], %r58;
	ld.global.u32 	%r61, [%rd3];
	mul.wide.s32 	%rd31, %r61, 4;
	add.s64 	%rd32, %rd1, %rd31;
	atom.global.add.u32 	%r62, [%rd32], %r60;
	ld.global.u32 	%r63, [%rd3];
	mul.wide.s32 	%rd33, %r63, 4;
	add.s64 	%rd34, %rd1, %rd33;
	atom.global.add.u32 	%r64, [%rd34], %r62;
	ld.global.u32 	%r65, [%rd3];
	mul.wide.s32 	%rd35, %r65, 4;
	add.s64 	%rd36, %rd1, %rd35;
	atom.global.add.u32 	%r66, [%rd36], %r64;
	ld.global.u32 	%r67, [%rd3];
	mul.wide.s32 	%rd37, %r67, 4;
	add.s64 	%rd38, %rd1, %rd37;
	atom.global.add.u32 	%r105, [%rd38], %r66;
	add.s32 	%r97, %r97, 16;
	setp.ne.s32 	%p4, %r97, 0;
	@%p4 bra 	$L__BB0_5;
$L__BB0_6:
	setp.eq.s32 	%p5, %r3, 0;
	@%p5 bra 	$L__BB0_16;
	setp.lt.u32 	%p6, %r4, 7;
	@%p6 bra 	$L__BB0_9;
	ld.global.u32 	%r69, [%rd3];
	mul.wide.s32 	%rd39, %r69, 4;
	add.s64 	%rd40, %rd1, %rd39;
	atom.global.add.u32 	%r70, [%rd40], %r105;
	ld.global.u32 	%r71, [%rd3];
	mul.wide.s32 	%rd41, %r71, 4;
	add.s64 	%rd42, %rd1, %rd41;
	atom.global.add.u32 	%r72, [%rd42], %r70;
	ld.global.u32 	%r73, [%rd3];
	mul.wide.s32 	%rd43, %r73, 4;
	add.s64 	%rd44, %rd1, %rd43;
	atom.global.add.u32 	%r74, [%rd44], %r72;
	ld.global.u32 	%r75, [%rd3];
	mul.wide.s32 	%rd45, %r75, 4;
	add.s64 	%rd46, %rd1, %rd45;
	atom.global.add.u32 	%r76, [%rd46], %r74;
	ld.global.u32 	%r77, [%rd3];
	mul.wide.s32 	%rd47, %r77, 4;
	add.s64 	%rd48, %rd1, %rd47;
	atom.global.add.u32 	%r78, [%rd48], %r76;
	ld.global.u32 	%r79, [%rd3];
	mul.wide.s32 	%rd49, %r79, 4;
	add.s64 	%rd50, %rd1, %rd49;
	atom.global.add.u32 	%r80, [%rd50], %r78;
	ld.global.u32 	%r81, [%rd3];
	mul.wide.s32 	%rd51, %r81, 4;
	add.s64 	%rd52, %rd1, %rd51;
	atom.global.add.u32 	%r82, [%rd52], %r80;
	ld.global.u32 	%r83, [%rd3];
	mul.wide.s32 	%rd53, %r83, 4;
	add.s64 	%rd54, %rd1, %rd53;
	atom.global.add.u32 	%r105, [%rd54], %r82;
$L__BB0_9:
	setp.eq.s32 	%p7, %r5, 0;
	@%p7 bra 	$L__BB0_16;
	setp.lt.u32 	%p8, %r6, 3;
	@%p8 bra 	$L__BB0_12;
	ld.global.u32 	%r85, [%rd3];
	mul.wide.s32 	%rd55, %r85, 4;
	add.s64 	%rd56, %rd1, %rd55;
	atom.global.add.u32 	%r86, [%rd56], %r105;
	ld.global.u32 	%r87, [%rd3];
	mul.wide.s32 	%rd57, %r87, 4;
	add.s64 	%rd58, %rd1, %rd57;
	atom.global.add.u32 	%r88, [%rd58], %r86;
	ld.global.u32 	%r89, [%rd3];
	mul.wide.s32 	%rd59, %r89, 4;
	add.s64 	%rd60, %rd1, %rd59;
	atom.global.add.u32 	%r90, [%rd60], %r88;
	ld.global.u32 	%r91, [%rd3];
	mul.wide.s32 	%rd61, %r91, 4;
	add.s64 	%rd62, %rd1, %rd61;
	atom.global.add.u32 	%r105, [%rd62], %r90;
$L__BB0_12:
	setp.eq.s32 	%p9, %r7, 0;
	@%p9 bra 	$L__BB0_16;
	setp.eq.s32 	%p10, %r7, 1;
	ld.global.u32 	%r92, [%rd3];
	mul.wide.s32 	%rd63, %r92, 4;
	add.s64 	%rd64, %rd1, %rd63;
	atom.global.add.u32 	%r105, [%rd64], %r105;
	@%p10 bra 	$L__BB0_16;
	setp.eq.s32 	%p11, %r7, 2;
	ld.global.u32 	%r93, [%rd3];
	mul.wide.s32 	%rd65, %r93, 4;
	add.s64 	%rd66, %rd1, %rd65;
	atom.global.add.u32 	%r105, [%rd66], %r105;
	@%p11 bra 	$L__BB0_16;
	ld.global.u32 	%r94, [%rd3];
	mul.wide.s32 	%rd67, %r94, 4;
	add.s64 	%rd68, %rd1, %rd67;
	atom.global.add.u32 	%r105, [%rd68], %r105;
$L__BB0_16:
	add.s32 	%r95, %r95, %r9;
	setp.lt.s32 	%p12, %r95, %r29;
	@%p12 bra 	$L__BB0_3;
$L__BB0_17:
	ret;

}


// ===== COMPILED SASS (sm_100) =====

	.target	sm_100

	.elftype	@"ET_EXEC"


//--------------------- .note.nv.tkinfo           --------------------------
	.section	.note.nv.tkinfo,"",@"SHT_NOTE"
	.sectionflags	@"SHF_NOTE_NV_TKINFO"
	.tkinfo
        /*0018*/ 	.word	0x00000002
        /*0030*/ 	.string	""
        /*0030*/ 	.string	"ptxas"
        /*0030*/ 	.string	"Cuda compilation tools, release 13.0, V13.0.88"
        /*0030*/ 	.string	"Build cuda_13.0.r13.0/compiler.36424714_0"
        /*0030*/ 	.string	"-arch sm_100 -m 64 "



//--------------------- .note.nv.cuinfo           --------------------------
	.section	.note.nv.cuinfo,"",@"SHT_NOTE"
	.sectionflags	@"SHF_NOTE_NV_CUINFO"
        /*0018*/ 	.short	0x0002
        /*001a*/ 	.short	0x0064
        /*001c*/ 	.short	0x0082
	.zero		2


//--------------------- .nv.info                  --------------------------
	.section	.nv.info,"",@"SHT_CUDA_INFO"
	.align	4


	//----- nvinfo : EIATTR_REGCOUNT
	.align		4
        /*0000*/ 	.byte	0x04, 0x2f
        /*0002*/ 	.short	(.L_1 - .L_0)
	.align		4
.L_0:
        /*0004*/ 	.word	index@(_Z10atomic_bmkPiS_iiPl)
        /*0008*/ 	.word	0x0000001e


	//----- nvinfo : EIATTR_FRAME_SIZE
	.align		4
.L_1:
        /*000c*/ 	.byte	0x04, 0x11
        /*000e*/ 	.short	(.L_3 - .L_2)
	.align		4
.L_2:
        /*0010*/ 	.word	index@(_Z10atomic_bmkPiS_iiPl)
        /*0014*/ 	.word	0x00000000


	//----- nvinfo : EIATTR_MIN_STACK_SIZE
	.align		4
.L_3:
        /*0018*/ 	.byte	0x04, 0x12
        /*001a*/ 	.short	(.L_5 - .L_4)
	.align		4
.L_4:
        /*001c*/ 	.word	index@(_Z10atomic_bmkPiS_iiPl)
        /*0020*/ 	.word	0x00000000
.L_5:


//--------------------- .nv.compat                --------------------------
	.section	.nv.compat,"",@"SHT_CUDA_COMPAT_INFO"
	.align	4
        /*0000*/ 	.byte	0x02, 0x09, 0x00, 0x00, 0x02, 0x02, 0x01, 0x00, 0x02, 0x05, 0x05, 0x00, 0x03, 0x07, 0x01, 0x01
        /*0010*/ 	.byte	0x02, 0x03, 0x00, 0x00, 0x02, 0x06, 0x01, 0x00, 0x04, 0x0b, 0x08, 0x00, 0x09, 0x00, 0x00, 0x00
        /*0020*/ 	.byte	0x00, 0x00, 0x00, 0x00


//--------------------- .nv.info._Z10atomic_bmkPiS_iiPl --------------------------
	.section	.nv.info._Z10atomic_bmkPiS_iiPl,"",@"SHT_CUDA_INFO"
	.sectionflags	@""
	.align	4


	//----- nvinfo : EIATTR_CUDA_API_VERSION
	.align		4
        /*0000*/ 	.byte	0x04, 0x37
        /*0002*/ 	.short	(.L_7 - .L_6)
.L_6:
        /*0004*/ 	.word	0x00000082


	//----- nvinfo : EIATTR_KPARAM_INFO
	.align		4
.L_7:
        /*0008*/ 	.byte	0x04, 0x17
        /*000a*/ 	.short	(.L_9 - .L_8)
.L_8:
        /*000c*/ 	.word	0x00000000
        /*0010*/ 	.short	0x0004
        /*0012*/ 	.short	0x0018
        /*0014*/ 	.byte	0x00, 0xf5, 0x21, 0x00


	//----- nvinfo : EIATTR_KPARAM_INFO
	.align		4
.L_9:
        /*0018*/ 	.byte	0x04, 0x17
        /*001a*/ 	.short	(.L_11 - .L_10)
.L_10:
        /*001c*/ 	.word	0x00000000
        /*0020*/ 	.short	0x0003
        /*0022*/ 	.short	0x0014
        /*0024*/ 	.byte	0x00, 0xf0, 0x11, 0x00


	//----- nvinfo : EIATTR_KPARAM_INFO
	.align		4
.L_11:
        /*0028*/ 	.byte	0x04, 0x17
        /*002a*/ 	.short	(.L_13 - .L_12)
.L_12:
        /*002c*/ 	.word	0x00000000
        /*0030*/ 	.short	0x0002
        /*0032*/ 	.short	0x0010
        /*0034*/ 	.byte	0x00, 0xf0, 0x11, 0x00


	//----- nvinfo : EIATTR_KPARAM_INFO
	.align		4
.L_13:
        /*0038*/ 	.byte	0x04, 0x17
        /*003a*/ 	.short	(.L_15 - .L_14)
.L_14:
        /*003c*/ 	.word	0x00000000
        /*0040*/ 	.short	0x0001
        /*0042*/ 	.short	0x0008
        /*0044*/ 	.byte	0x00, 0xf5, 0x21, 0x00


	//----- nvinfo : EIATTR_KPARAM_INFO
	.align		4
.L_15:
        /*0048*/ 	.byte	0x04, 0x17
        /*004a*/ 	.short	(.L_17 - .L_16)
.L_16:
        /*004c*/ 	.word	0x00000000
        /*0050*/ 	.short	0x0000
        /*0052*/ 	.short	0x0000
        /*0054*/ 	.byte	0x00, 0xf5, 0x21, 0x00


	//----- nvinfo : EIATTR_SPARSE_MMA_MASK
	.align		4
.L_17:
        /*0058*/ 	.byte	0x03, 0x50
        /*005a*/ 	.short	0x0000


	//----- nvinfo : EIATTR_MAXREG_COUNT
	.align		4
        /*005c*/ 	.byte	0x03, 0x1b
        /*005e*/ 	.short	0x00ff


	//----- nvinfo : EIATTR_MERCURY_ISA_VERSION
	.align		4
        /*0060*/ 	.byte	0x03, 0x5f
        /*0062*/ 	.short	0x0101


	//----- nvinfo : EIATTR_VRC_CTA_INIT_COUNT
	.align		4
        /*0064*/ 	.byte	0x02, 0x4a
	.zero		1
	.zero		1


	//----- nvinfo : EIATTR_EXIT_INSTR_OFFSETS
	.align		4
        /*0068*/ 	.byte	0x04, 0x1c
        /*006a*/ 	.short	(.L_19 - .L_18)


	//   ....[0]....
.L_18:
        /*006c*/ 	.word	0x00000070


	//   ....[1]....
        /*0070*/ 	.word	0x000000a0


	//   ....[2]....
        /*0074*/ 	.word	0x00000910


	//----- nvinfo : EIATTR_CRS_STACK_SIZE
	.align		4
.L_19:
        /*0078*/ 	.byte	0x04, 0x1e
        /*007a*/ 	.short	(.L_21 - .L_20)
.L_20:
        /*007c*/ 	.word	0x00000000


	//----- nvinfo : EIATTR_CBANK_PARAM_SIZE
	.align		4
.L_21:
        /*0080*/ 	.byte	0x03, 0x19
        /*0082*/ 	.short	0x0020


	//----- nvinfo : EIATTR_PARAM_CBANK
	.align		4
        /*0084*/ 	.byte	0x04, 0x0a
        /*0086*/ 	.short	(.L_23 - .L_22)
	.align		4
.L_22:
        /*0088*/ 	.word	index@(.nv.constant0._Z10atomic_bmkPiS_iiPl)
        /*008c*/ 	.short	0x0380
        /*008e*/ 	.short	0x0020


	//----- nvinfo : EIATTR_SW_WAR
	.align		4
.L_23:
        /*0090*/ 	.byte	0x04, 0x36
        /*0092*/ 	.short	(.L_25 - .L_24)
.L_24:
        /*0094*/ 	.word	0x00000008
.L_25:


//--------------------- .nv.callgraph             --------------------------
	.section	.nv.callgraph,"",@"SHT_CUDA_CALLGRAPH"
	.align	4
	.sectionentsize	8
	.align		4
        /*0000*/ 	.word	0x00000000
	.align		4
        /*0004*/ 	.word	0xffffffff
	.align		4
        /*0008*/ 	.word	0x00000000
	.align		4
        /*000c*/ 	.word	0xfffffffe
	.align		4
        /*0010*/ 	.word	0x00000000
	.align		4
        /*0014*/ 	.word	0xfffffffd
	.align		4
        /*0018*/ 	.word	0x00000000
	.align		4
        /*001c*/ 	.word	0xfffffffc


//--------------------- .text._Z10atomic_bmkPiS_iiPl --------------------------
	.section	.text._Z10atomic_bmkPiS_iiPl,"ax",@progbits
	.align	128
        .global         _Z10atomic_bmkPiS_iiPl
        .type           _Z10atomic_bmkPiS_iiPl,@function
        .size           _Z10atomic_bmkPiS_iiPl,(.L_x_7 - _Z10atomic_bmkPiS_iiPl)
        .other          _Z10atomic_bmkPiS_iiPl,@"STO_CUDA_ENTRY STV_DEFAULT"
_Z10atomic_bmkPiS_iiPl:
.text._Z10atomic_bmkPiS_iiPl:
[----:B------:R-:W-:Y:S01]  /*0000*/  LDC R1, c[0x0][0x37c] ;  /* 0x0000df00ff017b82 */ /* 0x000fe20000000800 */
[----:B------:R-:W0:Y:S07]  /*0010*/  S2R R0, SR_TID.X ;  /* 0x0000000000007919 */ /* 0x000e2e0000002100 */
[----:B------:R-:W0:Y:S01]  /*0020*/  S2UR UR4, SR_CTAID.X ;  /* 0x00000000000479c3 */ /* 0x000e220000002500 */
[----:B------:R-:W1:Y:S07]  /*0030*/  LDCU UR5, c[0x0][0x390] ;  /* 0x00007200ff0577ac */ /* 0x000e6e0008000800 */
[----:B------:R-:W0:Y:S02]  /*0040*/  LDC R7, c[0x0][0x360] ;  /* 0x0000d800ff077b82 */ /* 0x000e240000000800 */
[----:B0-----:R-:W-:-:S05]  /*0050*/  IMAD R0, R7, UR4, R0 ;  /* 0x0000000407007c24 */ /* 0x001fca000f8e0200 */
[----:B-1----:R-:W-:-:S13]  /*0060*/  ISETP.GE.AND P0, PT, R0, UR5, PT ;  /* 0x0000000500007c0c */ /* 0x002fda000bf06270 */
[----:B------:R-:W-:Y:S05]  /*0070*/  @P0 EXIT ;  /* 0x000000000000094d */ /* 0x000fea0003800000 */
[----:B------:R-:W0:Y:S02]  /*0080*/  LDC R6, c[0x0][0x394] ;  /* 0x0000e500ff067b82 */ /* 0x000e240000000800 */
[----:B0-----:R-:W-:-:S13]  /*0090*/  ISETP.GE.AND P0, PT, R6, 0x1, PT ;  /* 0x000000010600780c */ /* 0x001fda0003f06270 */
[----:B------:R-:W-:Y:S05]  /*00a0*/  @!P0 EXIT ;  /* 0x000000000000894d */ /* 0x000fea0003800000 */
[----:B------:R-:W0:Y:S01]  /*00b0*/  LDC.64 R2, c[0x0][0x388] ;  /* 0x0000e200ff027b82 */ /* 0x000e220000000a00 */
[----:B------:R-:W1:Y:S01]  /*00c0*/  LDCU UR4, c[0x0][0x370] ;  /* 0x00006e00ff0477ac */ /* 0x000e620008000800 */
[C---:B------:R-:W-:Y:S01]  /*00d0*/  LOP3.LUT R20, R6.reuse, 0xf, RZ, 0xc0, !PT ;  /* 0x0000000f06147812 */ /* 0x040fe200078ec0ff */
[----:B------:R-:W-:Y:S01]  /*00e0*/  HFMA2 R10, -RZ, RZ, 0, 5.9604644775390625e-08 ;  /* 0x00000001ff0a7431 */ /* 0x000fe200000001ff */
[----:B------:R-:W-:Y:S01]  /*00f0*/  LOP3.LUT R21, R6, 0x7, RZ, 0xc0, !PT ;  /* 0x0000000706157812 */ /* 0x000fe200078ec0ff */
[----:B------:R-:W2:Y:S01]  /*0100*/  LDCU.64 UR6, c[0x0][0x358] ;  /* 0x00006b00ff0677ac */ /* 0x000ea20008000a00 */
[----:B------:R-:W-:Y:S02]  /*0110*/  IADD3 R4, PT, PT, R20, -0x1, RZ ;  /* 0xffffffff14047810 */ /* 0x000fe40007ffe0ff */
[----:B------:R-:W-:Y:S02]  /*0120*/  IADD3 R5, PT, PT, R21, -0x1, RZ ;  /* 0xffffffff15057810 */ /* 0x000fe40007ffe0ff */
[----:B------:R-:W-:-:S02]  /*0130*/  LOP3.LUT R8, R6, 0x7ffffff0, RZ, 0xc0, !PT ;  /* 0x7ffffff006087812 */ /* 0x000fc400078ec0ff */
[----:B------:R-:W-:Y:S02]  /*0140*/  ISETP.GE.U32.AND P2, PT, R4, 0x7, PT ;  /* 0x000000070400780c */ /* 0x000fe40003f46070 */
[----:B------:R-:W-:Y:S02]  /*0150*/  ISETP.GE.U32.AND P1, PT, R5, 0x3, PT ;  /* 0x000000030500780c */ /* 0x000fe40003f26070 */
[----:B------:R-:W-:Y:S02]  /*0160*/  LOP3.LUT R6, R6, 0x3, RZ, 0xc0, !PT ;  /* 0x0000000306067812 */ /* 0x000fe400078ec0ff */
[----:B------:R-:W-:Y:S01]  /*0170*/  IADD3 R8, PT, PT, -R8, RZ, RZ ;  /* 0x000000ff08087210 */ /* 0x000fe20007ffe1ff */
[----:B-1----:R-:W-:Y:S02]  /*0180*/  IMAD R7, R7, UR4, RZ ;  /* 0x0000000407077c24 */ /* 0x002fe4000f8e02ff */
[----:B0-2---:R-:W-:-:S07]  /*0190*/  IMAD.WIDE.U32 R2, R0, 0x4, R2 ;  /* 0x0000000400027825 */ /* 0x005fce00078e0002 */
.L_x_5:
[----:B0-----:R-:W0:Y:S01]  /*01a0*/  LDCU.64 UR4, c[0x0][0x390] ;  /* 0x00007200ff0477ac */ /* 0x001e220008000a00 */
[----:B------:R-:W-:Y:S02]  /*01b0*/  IADD3 R0, PT, PT, R7, R0, RZ ;  /* 0x0000000007007210 */ /* 0x000fe40007ffe0ff */
[----:B------:R-:W-:Y:S01]  /*01c0*/  ISETP.NE.AND P4, PT, R20, RZ, PT ;  /* 0x000000ff1400720c */ /* 0x000fe20003f85270 */
[----:B0-----:R-:W-:Y:S01]  /*01d0*/  UISETP.GE.U32.AND UP0, UPT, UR5, 0x10, UPT ;  /* 0x000000100500788c */ /* 0x001fe2000bf06070 */
[----:B------:R-:W-:-:S08]  /*01e0*/  ISETP.GE.AND P0, PT, R0, UR4, PT ;  /* 0x0000000400007c0c */ /* 0x000fd0000bf06270 */
[----:B-12345:R-:W-:Y:S05]  /*01f0*/  BRA.U !UP0, `(.L_x_0) ;  /* 0x0000000108d47547 */ /* 0x03efea000b800000 */
[----:B------:R-:W-:-:S07]  /*0200*/  MOV R9, R8 ;  /* 0x0000000800097202 */ /* 0x000fce0000000f00 */
.L_x_1:
[----:B------:R-:W2:Y:S01]  /*0210*/  LDG.E R13, desc[UR6][R2.64] ;  /* 0x00000006020d7981 */ /* 0x000ea2000c1e1900 */
[----:B0-----:R-:W2:Y:S02]  /*0220*/  LDC.64 R4, c[0x0][0x380] ;  /* 0x0000e000ff047b82 */ /* 0x001ea40000000a00 */
[----:B--2---:R-:W-:-:S06]  /*0230*/  IMAD.WIDE R12, R13, 0x4, R4 ;  /* 0x000000040d0c7825 */ /* 0x004fcc00078e0204 */
[----:B-----5:R-:W2:Y:S04]  /*0240*/  ATOMG.E.ADD.STRONG.GPU PT, R13, desc[UR6][R12.64], R10 ;  /* 0x8000000a0c0d79a8 */ /* 0x020ea800081ef106 */
[----:B------:R-:W3:Y:S02]  /*0250*/  LDG.E R15, desc[UR6][R2.64] ;  /* 0x00000006020f7981 */ /* 0x000ee4000c1e1900 */
[----:B---3--:R-:W-:-:S06]  /*0260*/  IMAD.WIDE R14, R15, 0x4, R4 ;  /* 0x000000040f0e7825 */ /* 0x008fcc00078e0204 */
[----:B--2---:R-:W2:Y:S04]  /*0270*/  ATOMG.E.ADD.STRONG.GPU PT, R15, desc[UR6][R14.64], R13 ;  /* 0x8000000d0e0f79a8 */ /* 0x004ea800081ef106 */
[----:B------:R-:W3:Y:S02]  /*0280*/  LDG.E R17, desc[UR6][R2.64] ;  /* 0x0000000602117981 */ /* 0x000ee4000c1e1900 */
[----:B---3--:R-:W-:-:S06]  /*0290*/  IMAD.WIDE R16, R17, 0x4, R4 ;  /* 0x0000000411107825 */ /* 0x008fcc00078e0204 */
[----:B--2---:R-:W2:Y:S04]  /*02a0*/  ATOMG.E.ADD.STRONG.GPU PT, R17, desc[UR6][R16.64], R15 ;  /* 0x8000000f101179a8 */ /* 0x004ea800081ef106 */
[----:B------:R-:W3:Y:S02]  /*02b0*/  LDG.E R19, desc[UR6][R2.64] ;  /* 0x0000000602137981 */ /* 0x000ee4000c1e1900 */
[----:B---3--:R-:W-:-:S06]  /*02c0*/  IMAD.WIDE R18, R19, 0x4, R4 ;  /* 0x0000000413127825 */ /* 0x008fcc00078e0204 */
[----:B--2---:R-:W2:Y:S04]  /*02d0*/  ATOMG.E.ADD.STRONG.GPU PT, R19, desc[UR6][R18.64], R17 ;  /* 0x80000011121379a8 */ /* 0x004ea800081ef106 */
[----:B------:R-:W3:Y:S02]  /*02e0*/  LDG.E R11, desc[UR6][R2.64] ;  /* 0x00000006020b7981 */ /* 0x000ee4000c1e1900 */
[----:B---3--:R-:W-:-:S05]  /*02f0*/  IMAD.WIDE R10, R11, 0x4, R4 ;  /* 0x000000040b0a7825 */ /* 0x008fca00078e0204 */
        /* <DEDUP_REMOVED lines=28> */
[----:B------:R-:W3:Y:S01]  /*04c0*/  LDG.E R11, desc[UR6][R2.64] ;  /* 0x00000006020b7981 */ /* 0x000ee2000c1e1900 */
[----:B------:R-:W-:Y:S01]  /*04d0*/  IADD3 R9, PT, PT, R9, 0x10, RZ ;  /* 0x0000001009097810 */ /* 0x000fe20007ffe0ff */
[----:B---3--:R-:W-:-:S06]  /*04e0*/  IMAD.WIDE R14, R11, 0x4, R4 ;  /* 0x000000040b0e7825 */ /* 0x008fcc00078e0204 */
[----:B--2---:R-:W2:Y:S04]  /*04f0*/  ATOMG.E.ADD.STRONG.GPU PT, R15, desc[UR6][R14.64], R13 ;  /* 0x8000000d0e0f79a8 */ /* 0x004ea800081ef106 */
[----:B------:R-:W3:Y:S01]  /*0500*/  LDG.E R11, desc[UR6][R2.64] ;  /* 0x00000006020b7981 */ /* 0x000ee2000c1e1900 */
[----:B------:R-:W-:Y:S01]  /*0510*/  ISETP.NE.AND P3, PT, R9, RZ, PT ;  /* 0x000000ff0900720c */ /* 0x000fe20003f65270 */
[----:B---3--:R-:W-:-:S05]  /*0520*/  IMAD.WIDE R4, R11, 0x4, R4 ;  /* 0x000000040b047825 */ /* 0x008fca00078e0204 */
[----:B--2---:R0:W5:Y:S07]  /*0530*/  ATOMG.E.ADD.STRONG.GPU PT, R10, desc[UR6][R4.64], R15 ;  /* 0x8000000f040a79a8 */ /* 0x00416e00081ef106 */
[----:B------:R-:W-:Y:S05]  /*0540*/  @P3 BRA `(.L_x_1) ;  /* 0xfffffffc00303947 */ /* 0x000fea000383ffff */
.L_x_0:
[----:B------:R-:W-:Y:S05]  /*0550*/  @!P4 BRA `(.L_x_2) ;  /* 0x0000000000e8c947 */ /* 0x000fea0003800000 */
[----:B------:R-:W-:Y:S01]  /*0560*/  ISETP.NE.AND P3, PT, R21, RZ, PT ;  /* 0x000000ff1500720c */ /* 0x000fe20003f65270 */
[----:B------:R-:W-:-:S12]  /*0570*/  @!P2 BRA `(.L_x_3) ;  /* 0x000000000064a947 */ /* 0x000fd80003800000 */
[----:B------:R-:W2:Y:S01]  /*0580*/  LDG.E R13, desc[UR6][R2.64] ;  /* 0x00000006020d7981 */ /* 0x000ea2000c1e1900 */
[----:B0-----:R-:W2:Y:S02]  /*0590*/  LDC.64 R4, c[0x0][0x380] ;  /* 0x0000e000ff047b82 */ /* 0x001ea40000000a00 */
[----:B--2---:R-:W-:-:S05]  /*05a0*/  IMAD.WIDE R12, R13, 0x4, R4 ;  /* 0x000000040d0c7825 */ /* 0x004fca00078e0204 */
[----:B-----5:R-:W2:Y:S04]  /*05b0*/  ATOMG.E.ADD.STRONG.GPU PT, R9, desc[UR6][R12.64], R10 ;  /* 0x8000000a0c0979a8 */ /* 0x020ea800081ef106 */
        /* <DEDUP_REMOVED lines=20> */
[----:B--2---:R1:W5:Y:S02]  /*0700*/  ATOMG.E.ADD.STRONG.GPU PT, R10, desc[UR6][R4.64], R17 ;  /* 0x80000011040a79a8 */ /* 0x00436400081ef106 */
.L_x_3:
[----:B------:R-:W-:Y:S05]  /*0710*/  @!P3 BRA `(.L_x_2) ;  /* 0x000000000078b947 */ /* 0x000fea0003800000 */
[----:B------:R-:W-:Y:S01]  /*0720*/  ISETP.NE.AND P3, PT, R6, RZ, PT ;  /* 0x000000ff0600720c */ /* 0x000fe20003f65270 */
[----:B------:R-:W-:-:S12]  /*0730*/  @!P1 BRA `(.L_x_4) ;  /* 0x0000000000349947 */ /* 0x000fd80003800000 */
[----:B------:R-:W2:Y:S01]  /*0740*/  LDG.E R13, desc[UR6][R2.64] ;  /* 0x00000006020d7981 */ /* 0x000ea2000c1e1900 */
[----:B01----:R-:W2:Y:S02]  /*0750*/  LDC.64 R4, c[0x0][0x380] ;  /* 0x0000e000ff047b82 */ /* 0x003ea40000000a00 */
        /* <DEDUP_REMOVED lines=11> */
.L_x_4:
[----:B------:R-:W-:Y:S05]  /*0810*/  @!P3 BRA `(.L_x_2) ;  /* 0x000000000038b947 */ /* 0x000fea0003800000 */
[----:B012---:R-:W2:Y:S01]  /*0820*/  LDG.E R5, desc[UR6][R2.64] ;  /* 0x0000000602057981 */ /* 0x007ea2000c1e1900 */
[----:B------:R-:W2:Y:S01]  /*0830*/  LDC.64 R12, c[0x0][0x380] ;  /* 0x0000e000ff0c7b82 */ /* 0x000ea20000000a00 */
[----:B------:R-:W-:Y:S01]  /*0840*/  ISETP.NE.AND P3, PT, R6, 0x1, PT ;  /* 0x000000010600780c */ /* 0x000fe20003f65270 */
[----:B--2---:R-:W-:-:S05]  /*0850*/  IMAD.WIDE R4, R5, 0x4, R12 ;  /* 0x0000000405047825 */ /* 0x004fca00078e020c */
[----:B-----5:R3:W5:Y:S07]  /*0860*/  ATOMG.E.ADD.STRONG.GPU PT, R10, desc[UR6][R4.64], R10 ;  /* 0x8000000a040a79a8 */ /* 0x02076e00081ef106 */
[----:B------:R-:W-:Y:S05]  /*0870*/  @!P3 BRA `(.L_x_2) ;  /* 0x000000000020b947 */ /* 0x000fea0003800000 */
[----:B---3--:R-:W2:Y:S01]  /*0880*/  LDG.E R5, desc[UR6][R2.64] ;  /* 0x0000000602057981 */ /* 0x008ea2000c1e1900 */
[----:B------:R-:W-:Y:S01]  /*0890*/  ISETP.NE.AND P3, PT, R6, 0x2, PT ;  /* 0x000000020600780c */ /* 0x000fe20003f65270 */
[----:B--2---:R-:W-:-:S05]  /*08a0*/  IMAD.WIDE R4, R5, 0x4, R12 ;  /* 0x0000000405047825 */ /* 0x004fca00078e020c */
[----:B-----5:R4:W5:Y:S07]  /*08b0*/  ATOMG.E.ADD.STRONG.GPU PT, R10, desc[UR6][R4.64], R10 ;  /* 0x8000000a040a79a8 */ /* 0x02096e00081ef106 */
[----:B------:R-:W-:Y:S05]  /*08c0*/  @!P3 BRA `(.L_x_2) ;  /* 0x00000000000cb947 */ /* 0x000fea0003800000 */
[----:B----4-:R-:W2:Y:S02]  /*08d0*/  LDG.E R5, desc[UR6][R2.64] ;  /* 0x0000000602057981 */ /* 0x010ea4000c1e1900 */
[----:B--2---:R-:W-:-:S05]  /*08e0*/  IMAD.WIDE R4, R5, 0x4, R12 ;  /* 0x0000000405047825 */ /* 0x004fca00078e020c */
[----:B-----5:R0:W5:Y:S02]  /*08f0*/  ATOMG.E.ADD.STRONG.GPU PT, R10, desc[UR6][R4.64], R10 ;  /* 0x8000000a040a79a8 */ /* 0x02016400081ef106 */
.L_x_2:
[----:B------:R-:W-:Y:S05]  /*0900*/  @!P0 BRA `(.L_x_5) ;  /* 0xfffffff800248947 */ /* 0x000fea000383ffff */
[----:B------:R-:W-:Y:S05]  /*0910*/  EXIT ;  /* 0x000000000000794d */ /* 0x000fea0003800000 */
.L_x_6:
[----:B------:R-:W-:-:S00]  /*0920*/  BRA `(.L_x_6) ;  /* 0xfffffffc00fc7947 */ /* 0x000fc0000383ffff */
[----:B------:R-:W-:-:S00]  /*0930*/  NOP ;  /* 0x0000000000007918 */ /* 0x000fc00000000000 */
        /* <DEDUP_REMOVED lines=12> */
.L_x_7:


//--------------------- .nv.shared.reserved.0     --------------------------
	.section	.nv.shared.reserved.0,"aw",@nobits
	.weak		__nv_reservedSMEM_offset_0_alias
	.size		__nv_reservedSMEM_offset_0_alias, 0, 64
	.other		__nv_reservedSMEM_offset_0_alias,@"STO_CUDA_RESERVED_SHARED STV_DEFAULT"
__nv_reservedSMEM_offset_0_alias:
	.zero		0
	.zero		64


//--------------------- .nv.constant0._Z10atomic_bmkPiS_iiPl --------------------------
	.section	.nv.constant0._Z10atomic_bmkPiS_iiPl,"a",@progbits
	.sectionflags	@""
	.align	4
.nv.constant0._Z10atomic_bmkPiS_iiPl:
	.zero		928


//--------------------- SYMBOLS --------------------------

	.type		.nv.reservedSmem.offset0,@object
	.size		.nv.reservedSmem.offset0,0x4
